//
// Generated by NVIDIA NVVM Compiler
//
// Compiler Build ID: CL-36424714
// Cuda compilation tools, release 13.0, V13.0.88
// Based on NVVM 20.0.0
//

.version 9.0
.target sm_100
.address_size 64

	// .globl	_Z15ell_spmm_kerneliiiPKiPKfS2_Pfi

.visible .entry _Z15ell_spmm_kerneliiiPKiPKfS2_Pfi(
	.param .u32 _Z15ell_spmm_kerneliiiPKiPKfS2_Pfi_param_0,
	.param .u32 _Z15ell_spmm_kerneliiiPKiPKfS2_Pfi_param_1,
	.param .u32 _Z15ell_spmm_kerneliiiPKiPKfS2_Pfi_param_2,
	.param .u64 .ptr .align 1 _Z15ell_spmm_kerneliiiPKiPKfS2_Pfi_param_3,
	.param .u64 .ptr .align 1 _Z15ell_spmm_kerneliiiPKiPKfS2_Pfi_param_4,
	.param .u64 .ptr .align 1 _Z15ell_spmm_kerneliiiPKiPKfS2_Pfi_param_5,
	.param .u64 .ptr .align 1 _Z15ell_spmm_kerneliiiPKiPKfS2_Pfi_param_6,
	.param .u32 _Z15ell_spmm_kerneliiiPKiPKfS2_Pfi_param_7
)
{
	.reg .pred 	%p<28>;
	.reg .b32 	%r<44>;
	.reg .b32 	%f<96>;
	.reg .b64 	%rd<105>;

	ld.param.u32 	%r31, [_Z15ell_spmm_kerneliiiPKiPKfS2_Pfi_param_0];
	ld.param.u32 	%r29, [_Z15ell_spmm_kerneliiiPKiPKfS2_Pfi_param_1];
	ld.param.u32 	%r30, [_Z15ell_spmm_kerneliiiPKiPKfS2_Pfi_param_2];
	ld.param.u64 	%rd20, [_Z15ell_spmm_kerneliiiPKiPKfS2_Pfi_param_3];
	ld.param.u64 	%rd21, [_Z15ell_spmm_kerneliiiPKiPKfS2_Pfi_param_4];
	ld.param.u64 	%rd22, [_Z15ell_spmm_kerneliiiPKiPKfS2_Pfi_param_5];
	ld.param.u64 	%rd19, [_Z15ell_spmm_kerneliiiPKiPKfS2_Pfi_param_6];
	cvta.to.global.u64 	%rd1, %rd22;
	cvta.to.global.u64 	%rd2, %rd21;
	cvta.to.global.u64 	%rd3, %rd20;
	mov.u32 	%r32, %ctaid.y;
	mov.u32 	%r33, %ntid.y;
	mov.u32 	%r34, %tid.y;
	mad.lo.s32 	%r1, %r32, %r33, %r34;
	mov.u32 	%r35, %ctaid.x;
	mov.u32 	%r36, %ntid.x;
	mov.u32 	%r37, %tid.x;
	mad.lo.s32 	%r2, %r35, %r36, %r37;
	setp.ge.s32 	%p1, %r1, %r31;
	setp.ge.s32 	%p2, %r2, %r29;
	or.pred  	%p3, %p1, %p2;
	@%p3 bra 	$L__BB0_43;
	cvt.u64.u32 	%rd4, %r1;
	cvt.s64.s32 	%rd23, %r30;
	mul.lo.s64 	%rd5, %rd23, %rd4;
	setp.lt.s32 	%p4, %r30, 1;
	mov.f32 	%f75, 0f00000000;
	@%p4 bra 	$L__BB0_42;
	cvt.s64.s32 	%rd6, %r29;
	cvt.s64.s32 	%rd7, %r2;
	and.b32  	%r3, %r30, 7;
	setp.lt.u32 	%p5, %r30, 8;
	mov.f32 	%f75, 0f00000000;
	mov.b32 	%r42, 0;
	@%p5 bra 	$L__BB0_21;
	and.b32  	%r42, %r30, 2147483640;
	neg.s32 	%r40, %r42;
	shl.b64 	%rd24, %rd5, 2;
	add.s64 	%rd25, %rd24, 16;
	add.s64 	%rd104, %rd3, %rd25;
	add.s64 	%rd103, %rd2, %rd25;
	mov.f32 	%f75, 0f00000000;
$L__BB0_4:
	.pragma "nounroll";
	ld.global.u32 	%r7, [%rd104+-16];
	setp.lt.s32 	%p6, %r7, 0;
	@%p6 bra 	$L__BB0_6;
	ld.global.f32 	%f42, [%rd103+-16];
	cvt.u64.u32 	%rd26, %r7;
	mad.lo.s64 	%rd27, %rd26, %rd6, %rd7;
	shl.b64 	%rd28, %rd27, 2;
	add.s64 	%rd29, %rd1, %rd28;
	ld.global.f32 	%f43, [%rd29];
	fma.rn.f32 	%f75, %f42, %f43, %f75;
$L__BB0_6:
	ld.global.u32 	%r8, [%rd104+-12];
	setp.lt.s32 	%p7, %r8, 0;
	@%p7 bra 	$L__BB0_8;
	ld.global.f32 	%f44, [%rd103+-12];
	cvt.u64.u32 	%rd30, %r8;
	mad.lo.s64 	%rd31, %rd30, %rd6, %rd7;
	shl.b64 	%rd32, %rd31, 2;
	add.s64 	%rd33, %rd1, %rd32;
	ld.global.f32 	%f45, [%rd33];
	fma.rn.f32 	%f75, %f44, %f45, %f75;
$L__BB0_8:
	ld.global.u32 	%r9, [%rd104+-8];
	setp.lt.s32 	%p8, %r9, 0;
	@%p8 bra 	$L__BB0_10;
	ld.global.f32 	%f46, [%rd103+-8];
	cvt.u64.u32 	%rd34, %r9;
	mad.lo.s64 	%rd35, %rd34, %rd6, %rd7;
	shl.b64 	%rd36, %rd35, 2;
	add.s64 	%rd37, %rd1, %rd36;
	ld.global.f32 	%f47, [%rd37];
	fma.rn.f32 	%f75, %f46, %f47, %f75;
$L__BB0_10:
	ld.global.u32 	%r10, [%rd104+-4];
	setp.lt.s32 	%p9, %r10, 0;
	@%p9 bra 	$L__BB0_12;
	ld.global.f32 	%f48, [%rd103+-4];
	cvt.u64.u32 	%rd38, %r10;
	mad.lo.s64 	%rd39, %rd38, %rd6, %rd7;
	shl.b64 	%rd40, %rd39, 2;
	add.s64 	%rd41, %rd1, %rd40;
	ld.global.f32 	%f49, [%rd41];
	fma.rn.f32 	%f75, %f48, %f49, %f75;
$L__BB0_12:
	ld.global.u32 	%r11, [%rd104];
	setp.lt.s32 	%p10, %r11, 0;
	@%p10 bra 	$L__BB0_14;
	ld.global.f32 	%f50, [%rd103];
	cvt.u64.u32 	%rd42, %r11;
	mad.lo.s64 	%rd43, %rd42, %rd6, %rd7;
	shl.b64 	%rd44, %rd43, 2;
	add.s64 	%rd45, %rd1, %rd44;
	ld.global.f32 	%f51, [%rd45];
	fma.rn.f32 	%f75, %f50, %f51, %f75;
$L__BB0_14:
	ld.global.u32 	%r12, [%rd104+4];
	setp.lt.s32 	%p11, %r12, 0;
	@%p11 bra 	$L__BB0_16;
	ld.global.f32 	%f52, [%rd103+4];
	cvt.u64.u32 	%rd46, %r12;
	mad.lo.s64 	%rd47, %rd46, %rd6, %rd7;
	shl.b64 	%rd48, %rd47, 2;
	add.s64 	%rd49, %rd1, %rd48;
	ld.global.f32 	%f53, [%rd49];
	fma.rn.f32 	%f75, %f52, %f53, %f75;
$L__BB0_16:
	ld.global.u32 	%r13, [%rd104+8];
	setp.lt.s32 	%p12, %r13, 0;
	@%p12 bra 	$L__BB0_18;
	ld.global.f32 	%f54, [%rd103+8];
	cvt.u64.u32 	%rd50, %r13;
	mad.lo.s64 	%rd51, %rd50, %rd6, %rd7;
	shl.b64 	%rd52, %rd51, 2;
	add.s64 	%rd53, %rd1, %rd52;
	ld.global.f32 	%f55, [%rd53];
	fma.rn.f32 	%f75, %f54, %f55, %f75;
$L__BB0_18:
	ld.global.u32 	%r14, [%rd104+12];
	setp.lt.s32 	%p13, %r14, 0;
	@%p13 bra 	$L__BB0_20;
	ld.global.f32 	%f56, [%rd103+12];
	cvt.u64.u32 	%rd54, %r14;
	mad.lo.s64 	%rd55, %rd54, %rd6, %rd7;
	shl.b64 	%rd56, %rd55, 2;
	add.s64 	%rd57, %rd1, %rd56;
	ld.global.f32 	%f57, [%rd57];
	fma.rn.f32 	%f75, %f56, %f57, %f75;
$L__BB0_20:
	add.s32 	%r40, %r40, 8;
	add.s64 	%rd104, %rd104, 32;
	add.s64 	%rd103, %rd103, 32;
	setp.ne.s32 	%p14, %r40, 0;
	@%p14 bra 	$L__BB0_4;
$L__BB0_21:
	setp.eq.s32 	%p15, %r3, 0;
	@%p15 bra 	$L__BB0_42;
	and.b32  	%r17, %r30, 3;
	setp.lt.u32 	%p16, %r3, 4;
	@%p16 bra 	$L__BB0_32;
	cvt.u64.u32 	%rd58, %r42;
	add.s64 	%rd59, %rd5, %rd58;
	shl.b64 	%rd60, %rd59, 2;
	add.s64 	%rd14, %rd3, %rd60;
	ld.global.u32 	%r18, [%rd14];
	setp.lt.s32 	%p17, %r18, 0;
	add.s64 	%rd15, %rd2, %rd60;
	@%p17 bra 	$L__BB0_25;
	ld.global.f32 	%f59, [%rd15];
	cvt.u64.u32 	%rd61, %r18;
	mad.lo.s64 	%rd62, %rd61, %rd6, %rd7;
	shl.b64 	%rd63, %rd62, 2;
	add.s64 	%rd64, %rd1, %rd63;
	ld.global.f32 	%f60, [%rd64];
	fma.rn.f32 	%f75, %f59, %f60, %f75;
$L__BB0_25:
	ld.global.u32 	%r19, [%rd14+4];
	setp.lt.s32 	%p18, %r19, 0;
	@%p18 bra 	$L__BB0_27;
	ld.global.f32 	%f61, [%rd15+4];
	cvt.u64.u32 	%rd65, %r19;
	mad.lo.s64 	%rd66, %rd65, %rd6, %rd7;
	shl.b64 	%rd67, %rd66, 2;
	add.s64 	%rd68, %rd1, %rd67;
	ld.global.f32 	%f62, [%rd68];
	fma.rn.f32 	%f75, %f61, %f62, %f75;
$L__BB0_27:
	ld.global.u32 	%r20, [%rd14+8];
	setp.lt.s32 	%p19, %r20, 0;
	@%p19 bra 	$L__BB0_29;
	ld.global.f32 	%f63, [%rd15+8];
	cvt.u64.u32 	%rd69, %r20;
	mad.lo.s64 	%rd70, %rd69, %rd6, %rd7;
	shl.b64 	%rd71, %rd70, 2;
	add.s64 	%rd72, %rd1, %rd71;
	ld.global.f32 	%f64, [%rd72];
	fma.rn.f32 	%f75, %f63, %f64, %f75;
$L__BB0_29:
	ld.global.u32 	%r21, [%rd14+12];
	setp.lt.s32 	%p20, %r21, 0;
	@%p20 bra 	$L__BB0_31;
	ld.global.f32 	%f65, [%rd15+12];
	cvt.u64.u32 	%rd73, %r21;
	mad.lo.s64 	%rd74, %rd73, %rd6, %rd7;
	shl.b64 	%rd75, %rd74, 2;
	add.s64 	%rd76, %rd1, %rd75;
	ld.global.f32 	%f66, [%rd76];
	fma.rn.f32 	%f75, %f65, %f66, %f75;
$L__BB0_31:
	add.s32 	%r42, %r42, 4;
$L__BB0_32:
	setp.eq.s32 	%p21, %r17, 0;
	@%p21 bra 	$L__BB0_42;
	setp.eq.s32 	%p22, %r17, 1;
	@%p22 bra 	$L__BB0_39;
	cvt.u64.u32 	%rd77, %r42;
	add.s64 	%rd78, %rd5, %rd77;
	shl.b64 	%rd79, %rd78, 2;
	add.s64 	%rd16, %rd3, %rd79;
	ld.global.u32 	%r24, [%rd16];
	setp.lt.s32 	%p23, %r24, 0;
	add.s64 	%rd17, %rd2, %rd79;
	@%p23 bra 	$L__BB0_36;
	ld.global.f32 	%f68, [%rd17];
	cvt.u64.u32 	%rd80, %r24;
	mad.lo.s64 	%rd81, %rd80, %rd6, %rd7;
	shl.b64 	%rd82, %rd81, 2;
	add.s64 	%rd83, %rd1, %rd82;
	ld.global.f32 	%f69, [%rd83];
	fma.rn.f32 	%f75, %f68, %f69, %f75;
$L__BB0_36:
	ld.global.u32 	%r25, [%rd16+4];
	setp.lt.s32 	%p24, %r25, 0;
	@%p24 bra 	$L__BB0_38;
	ld.global.f32 	%f70, [%rd17+4];
	cvt.u64.u32 	%rd84, %r25;
	mad.lo.s64 	%rd85, %rd84, %rd6, %rd7;
	shl.b64 	%rd86, %rd85, 2;
	add.s64 	%rd87, %rd1, %rd86;
	ld.global.f32 	%f71, [%rd87];
	fma.rn.f32 	%f75, %f70, %f71, %f75;
$L__BB0_38:
	add.s32 	%r42, %r42, 2;
$L__BB0_39:
	and.b32  	%r39, %r30, 1;
	setp.eq.b32 	%p25, %r39, 1;
	not.pred 	%p26, %p25;
	@%p26 bra 	$L__BB0_42;
	cvt.u64.u32 	%rd88, %r42;
	add.s64 	%rd18, %rd5, %rd88;
	shl.b64 	%rd89, %rd18, 2;
	add.s64 	%rd90, %rd3, %rd89;
	ld.global.u32 	%r28, [%rd90];
	setp.lt.s32 	%p27, %r28, 0;
	@%p27 bra 	$L__BB0_42;
	add.s64 	%rd92, %rd2, %rd89;
	ld.global.f32 	%f72, [%rd92];
	cvt.u64.u32 	%rd93, %r28;
	mad.lo.s64 	%rd94, %rd93, %rd6, %rd7;
	shl.b64 	%rd95, %rd94, 2;
	add.s64 	%rd96, %rd1, %rd95;
	ld.global.f32 	%f73, [%rd96];
	fma.rn.f32 	%f75, %f72, %f73, %f75;
$L__BB0_42:
	cvt.s64.s32 	%rd97, %r29;
	cvt.s64.s32 	%rd98, %r2;
	mad.lo.s64 	%rd99, %rd97, %rd4, %rd98;
	cvta.to.global.u64 	%rd100, %rd19;
	shl.b64 	%rd101, %rd99, 2;
	add.s64 	%rd102, %rd100, %rd101;
	st.global.f32 	[%rd102], %f75;
$L__BB0_43:
	ret;

}


// ===== COMPILED SASS (sm_100) =====

	.target	sm_100

	.elftype	@"ET_EXEC"


//--------------------- .note.nv.tkinfo           --------------------------
	.section	.note.nv.tkinfo,"",@"SHT_NOTE"
	.sectionflags	@"SHF_NOTE_NV_TKINFO"
	.tkinfo
        /*0018*/ 	.word	0x00000002
        /*0030*/ 	.string	""
        /*0030*/ 	.string	"ptxas"
        /*0030*/ 	.string	"Cuda compilation tools, release 13.0, V13.0.88"
        /*0030*/ 	.string	"Build cuda_13.0.r13.0/compiler.36424714_0"
        /*0030*/ 	.string	"-arch sm_100 -m 64 "



//--------------------- .note.nv.cuinfo           --------------------------
	.section	.note.nv.cuinfo,"",@"SHT_NOTE"
	.sectionflags	@"SHF_NOTE_NV_CUINFO"
        /*0018*/ 	.short	0x0002
        /*001a*/ 	.short	0x0064
        /*001c*/ 	.short	0x0082
	.zero		2


//--------------------- .nv.info                  --------------------------
	.section	.nv.info,"",@"SHT_CUDA_INFO"
	.align	4


	//----- nvinfo : EIATTR_REGCOUNT
	.align		4
        /*0000*/ 	.byte	0x04, 0x2f
        /*0002*/ 	.short	(.L_1 - .L_0)
	.align		4
.L_0:
        /*0004*/ 	.word	index@(_Z15ell_spmm_kerneliiiPKiPKfS2_Pfi)
        /*0008*/ 	.word	0x00000020


	//----- nvinfo : EIATTR_FRAME_SIZE
	.align		4
.L_1:
        /*000c*/ 	.byte	0x04, 0x11
        /*000e*/ 	.short	(.L_3 - .L_2)
	.align		4
.L_2:
        /*0010*/ 	.word	index@(_Z15ell_spmm_kerneliiiPKiPKfS2_Pfi)
        /*0014*/ 	.word	0x00000000


	//----- nvinfo : EIATTR_MIN_STACK_SIZE
	.align		4
.L_3:
        /*0018*/ 	.byte	0x04, 0x12
        /*001a*/ 	.short	(.L_5 - .L_4)
	.align		4
.L_4:
        /*001c*/ 	.word	index@(_Z15ell_spmm_kerneliiiPKiPKfS2_Pfi)
        /*0020*/ 	.word	0x00000000
.L_5:


//--------------------- .nv.compat                --------------------------
	.section	.nv.compat,"",@"SHT_CUDA_COMPAT_INFO"
	.align	4
        /*0000*/ 	.byte	0x02, 0x09, 0x00, 0x00, 0x02, 0x02, 0x01, 0x00, 0x02, 0x05, 0x05, 0x00, 0x03, 0x07, 0x01, 0x01
        /*0010*/ 	.byte	0x02, 0x03, 0x00, 0x00, 0x02, 0x06, 0x01, 0x00, 0x04, 0x0b, 0x08, 0x00, 0x09, 0x00, 0x00, 0x00
        /*0020*/ 	.byte	0x00, 0x00, 0x00, 0x00


//--------------------- .nv.info._Z15ell_spmm_kerneliiiPKiPKfS2_Pfi --------------------------
	.section	.nv.info._Z15ell_spmm_kerneliiiPKiPKfS2_Pfi,"",@"SHT_CUDA_INFO"
	.sectionflags	@""
	.align	4


	//----- nvinfo : EIATTR_CUDA_API_VERSION
	.align		4
        /*0000*/ 	.byte	0x04, 0x37
        /*0002*/ 	.short	(.L_7 - .L_6)
.L_6:
        /*0004*/ 	.word	0x00000082


	//----- nvinfo : EIATTR_KPARAM_INFO
	.align		4
.L_7:
        /*0008*/ 	.byte	0x04, 0x17
        /*000a*/ 	.short	(.L_9 - .L_8)
.L_8:
        /*000c*/ 	.word	0x00000000
        /*0010*/ 	.short	0x0007
        /*0012*/ 	.short	0x0030
        /*0014*/ 	.byte	0x00, 0xf0, 0x11, 0x00


	//----- nvinfo : EIATTR_KPARAM_INFO
	.align		4
.L_9:
        /*0018*/ 	.byte	0x04, 0x17
        /*001a*/ 	.short	(.L_11 - .L_10)
.L_10:
        /*001c*/ 	.word	0x00000000
        /*0020*/ 	.short	0x0006
        /*0022*/ 	.short	0x0028
        /*0024*/ 	.byte	0x00, 0xf5, 0x21, 0x00


	//----- nvinfo : EIATTR_KPARAM_INFO
	.align		4
.L_11:
        /*0028*/ 	.byte	0x04, 0x17
        /*002a*/ 	.short	(.L_13 - .L_12)
.L_12:
        /*002c*/ 	.word	0x00000000
        /*0030*/ 	.short	0x0005
        /*0032*/ 	.short	0x0020
        /*0034*/ 	.byte	0x00, 0xf5, 0x21, 0x00


	//----- nvinfo : EIATTR_KPARAM_INFO
	.align		4
.L_13:
        /*0038*/ 	.byte	0x04, 0x17
        /*003a*/ 	.short	(.L_15 - .L_14)
.L_14:
        /*003c*/ 	.word	0x00000000
        /*0040*/ 	.short	0x0004
        /*0042*/ 	.short	0x0018
        /*0044*/ 	.byte	0x00, 0xf5, 0x21, 0x00


	//----- nvinfo : EIATTR_KPARAM_INFO
	.align		4
.L_15:
        /*0048*/ 	.byte	0x04, 0x17
        /*004a*/ 	.short	(.L_17 - .L_16)
.L_16:
        /*004c*/ 	.word	0x00000000
        /*0050*/ 	.short	0x0003
        /*0052*/ 	.short	0x0010
        /*0054*/ 	.byte	0x00, 0xf5, 0x21, 0x00


	//----- nvinfo : EIATTR_KPARAM_INFO
	.align		4
.L_17:
        /*0058*/ 	.byte	0x04, 0x17
        /*005a*/ 	.short	(.L_19 - .L_18)
.L_18:
        /*005c*/ 	.word	0x00000000
        /*0060*/ 	.short	0x0002
        /*0062*/ 	.short	0x0008
        /*0064*/ 	.byte	0x00, 0xf0, 0x11, 0x00


	//----- nvinfo : EIATTR_KPARAM_INFO
	.align		4
.L_19:
        /*0068*/ 	.byte	0x04, 0x17
        /*006a*/ 	.short	(.L_21 - .L_20)
.L_20:
        /*006c*/ 	.word	0x00000000
        /*0070*/ 	.short	0x0001
        /*0072*/ 	.short	0x0004
        /*0074*/ 	.byte	0x00, 0xf0, 0x11, 0x00


	//----- nvinfo : EIATTR_KPARAM_INFO
	.align		4
.L_21:
        /*0078*/ 	.byte	0x04, 0x17
        /*007a*/ 	.short	(.L_23 - .L_22)
.L_22:
        /*007c*/ 	.word	0x00000000
        /*0080*/ 	.short	0x0000
        /*0082*/ 	.short	0x0000
        /*0084*/ 	.byte	0x00, 0xf0, 0x11, 0x00


	//----- nvinfo : EIATTR_SPARSE_MMA_MASK
	.align		4
.L_23:
        /*0088*/ 	.byte	0x03, 0x50
        /*008a*/ 	.short	0x0000


	//----- nvinfo : EIATTR_MAXREG_COUNT
	.align		4
        /*008c*/ 	.byte	0x03, 0x1b
        /*008e*/ 	.short	0x00ff


	//----- nvinfo : EIATTR_MERCURY_ISA_VERSION
	.align		4
        /*0090*/ 	.byte	0x03, 0x5f
        /*0092*/ 	.short	0x0101


	//----- nvinfo : EIATTR_VRC_CTA_INIT_COUNT
	.align		4
        /*0094*/ 	.byte	0x02, 0x4a
	.zero		1
	.zero		1


	//----- nvinfo : EIATTR_EXIT_INSTR_OFFSETS
	.align		4
        /*0098*/ 	.byte	0x04, 0x1c
        /*009a*/ 	.short	(.L_25 - .L_24)


	//   ....[0]....
.L_24:
        /*009c*/ 	.word	0x000000c0


	//   ....[1]....
        /*00a0*/ 	.word	0x00001220


	//----- nvinfo : EIATTR_CRS_STACK_SIZE
	.align		4
.L_25:
        /*00a4*/ 	.byte	0x04, 0x1e
        /*00a6*/ 	.short	(.L_27 - .L_26)
.L_26:
        /*00a8*/ 	.word	0x00000000


	//----- nvinfo : EIATTR_CBANK_PARAM_SIZE
	.align		4
.L_27:
        /*00ac*/ 	.byte	0x03, 0x19
        /*00ae*/ 	.short	0x0034


	//----- nvinfo : EIATTR_PARAM_CBANK
	.align		4
        /*00b0*/ 	.byte	0x04, 0x0a
        /*00b2*/ 	.short	(.L_29 - .L_28)
	.align		4
.L_28:
        /*00b4*/ 	.word	index@(.nv.constant0._Z15ell_spmm_kerneliiiPKiPKfS2_Pfi)
        /*00b8*/ 	.short	0x0380
        /*00ba*/ 	.short	0x0034


	//----- nvinfo : EIATTR_SW_WAR
	.align		4
.L_29:
        /*00bc*/ 	.byte	0x04, 0x36
        /*00be*/ 	.short	(.L_31 - .L_30)
.L_30:
        /*00c0*/ 	.word	0x00000008
.L_31:


//--------------------- .nv.callgraph             --------------------------
	.section	.nv.callgraph,"",@"SHT_CUDA_CALLGRAPH"
	.align	4
	.sectionentsize	8
	.align		4
        /*0000*/ 	.word	0x00000000
	.align		4
        /*0004*/ 	.word	0xffffffff
	.align		4
        /*0008*/ 	.word	0x00000000
	.align		4
        /*000c*/ 	.word	0xfffffffe
	.align		4
        /*0010*/ 	.word	0x00000000
	.align		4
        /*0014*/ 	.word	0xfffffffd
	.align		4
        /*0018*/ 	.word	0x00000000
	.align		4
        /*001c*/ 	.word	0xfffffffc


//--------------------- .text._Z15ell_spmm_kerneliiiPKiPKfS2_Pfi --------------------------
	.section	.text._Z15ell_spmm_kerneliiiPKiPKfS2_Pfi,"ax",@progbits
	.align	128
        .global         _Z15ell_spmm_kerneliiiPKiPKfS2_Pfi
        .type           _Z15ell_spmm_kerneliiiPKiPKfS2_Pfi,@function
        .size           _Z15ell_spmm_kerneliiiPKiPKfS2_Pfi,(.L_x_7 - _Z15ell_spmm_kerneliiiPKiPKfS2_Pfi)
        .other          _Z15ell_spmm_kerneliiiPKiPKfS2_Pfi,@"STO_CUDA_ENTRY STV_DEFAULT"
_Z15ell_spmm_kerneliiiPKiPKfS2_Pfi:
.text._Z15ell_spmm_kerneliiiPKiPKfS2_Pfi:
[----:B------:R-:W-:Y:S01]  /*0000*/  LDC R1, c[0x0][0x37c] ;  /* 0x0000df00ff017b82 */ /* 0x000fe20000000800 */
[----:B------:R-:W0:Y:S07]  /*0010*/  S2R R23, SR_TID.X ;  /* 0x0000000000177919 */ /* 0x000e2e0000002100 */
[----:B------:R-:W1:Y:S01]  /*0020*/  LDC R0, c[0x0][0x364] ;  /* 0x0000d900ff007b82 */ /* 0x000e620000000800 */
[----:B------:R-:W2:Y:S01]  /*0030*/  LDCU.64 UR10, c[0x0][0x380] ;  /* 0x00007000ff0a77ac */ /* 0x000ea20008000a00 */
[----:B------:R-:W1:Y:S06]  /*0040*/  S2R R3, SR_TID.Y ;  /* 0x0000000000037919 */ /* 0x000e6c0000002200 */
[----:B------:R-:W0:Y:S08]  /*0050*/  S2UR UR5, SR_CTAID.X ;  /* 0x00000000000579c3 */ /* 0x000e300000002500 */
[----:B------:R-:W0:Y:S08]  /*0060*/  LDC R22, c[0x0][0x360] ;  /* 0x0000d800ff167b82 */ /* 0x000e300000000800 */
[----:B------:R-:W1:Y:S01]  /*0070*/  S2UR UR4, SR_CTAID.Y ;  /* 0x00000000000479c3 */ /* 0x000e620000002600 */
[----:B0-----:R-:W-:-:S05]  /*0080*/  IMAD R22, R22, UR5, R23 ;  /* 0x0000000516167c24 */ /* 0x001fca000f8e0217 */
[----:B--2---:R-:W-:Y:S01]  /*0090*/  ISETP.GE.AND P0, PT, R22, UR11, PT ;  /* 0x0000000b16007c0c */ /* 0x004fe2000bf06270 */
[----:B-1----:R-:W-:-:S05]  /*00a0*/  IMAD R0, R0, UR4, R3 ;  /* 0x0000000400007c24 */ /* 0x002fca000f8e0203 */
[----:B------:R-:W-:-:S13]  /*00b0*/  ISETP.GE.OR P0, PT, R0, UR10, P0 ;  /* 0x0000000a00007c0c */ /* 0x000fda0008706670 */
[----:B------:R-:W-:Y:S05]  /*00c0*/  @P0 EXIT ;  /* 0x000000000000094d */ /* 0x000fea0003800000 */
[----:B------:R-:W0:Y:S01]  /*00d0*/  LDCU UR5, c[0x0][0x388] ;  /* 0x00007100ff0577ac */ /* 0x000e220008000800 */
[----:B------:R-:W-:Y:S01]  /*00e0*/  IMAD.MOV.U32 R2, RZ, RZ, RZ ;  /* 0x000000ffff027224 */ /* 0x000fe200078e00ff */
[----:B------:R-:W1:Y:S01]  /*00f0*/  LDCU.64 UR8, c[0x0][0x358] ;  /* 0x00006b00ff0877ac */ /* 0x000e620008000a00 */
[----:B0-----:R-:W-:-:S09]  /*0100*/  UISETP.GE.AND UP0, UPT, UR5, 0x1, UPT ;  /* 0x000000010500788c */ /* 0x001fd2000bf06270 */
[----:B-1----:R-:W-:Y:S05]  /*0110*/  BRA.U !UP0, `(.L_x_0) ;  /* 0x0000001108187547 */ /* 0x002fea000b800000 */
[----:B------:R-:W-:Y:S02]  /*0120*/  UISETP.GE.U32.AND UP1, UPT, UR5, 0x8, UPT ;  /* 0x000000080500788c */ /* 0x000fe4000bf26070 */
[C---:B------:R-:W-:Y:S01]  /*0130*/  IMAD.WIDE.U32 R10, R0.reuse, UR5, RZ ;  /* 0x00000005000a7c25 */ /* 0x040fe2000f8e00ff */
[----:B------:R-:W-:Y:S01]  /*0140*/  USHF.R.S32.HI UR4, URZ, 0x1f, UR5 ;  /* 0x0000001fff047899 */ /* 0x000fe20008011405 */
[----:B------:R-:W-:Y:S01]  /*0150*/  SHF.R.S32.HI R23, RZ, 0x1f, R22 ;  /* 0x0000001fff177819 */ /* 0x000fe20000011416 */
[----:B------:R-:W-:Y:S01]  /*0160*/  ULOP3.LUT UR6, UR5, 0x7, URZ, 0xc0, !UPT ;  /* 0x0000000705067892 */ /* 0x000fe2000f8ec0ff */
[----:B------:R-:W-:Y:S01]  /*0170*/  IMAD.MOV.U32 R2, RZ, RZ, RZ ;  /* 0x000000ffff027224 */ /* 0x000fe200078e00ff */
[----:B------:R-:W-:Y:S02]  /*0180*/  USHF.R.S32.HI UR10, URZ, 0x1f, UR11 ;  /* 0x0000001fff0a7899 */ /* 0x000fe4000801140b */
[----:B------:R-:W-:Y:S01]  /*0190*/  IMAD R3, R0, UR4, RZ ;  /* 0x0000000400037c24 */ /* 0x000fe2000f8e02ff */
[----:B------:R-:W-:Y:S01]  /*01a0*/  UISETP.NE.AND UP0, UPT, UR6, URZ, UPT ;  /* 0x000000ff0600728c */ /* 0x000fe2000bf05270 */
[----:B------:R-:W-:-:S02]  /*01b0*/  UMOV UR4, URZ ;  /* 0x000000ff00047c82 */ /* 0x000fc40008000000 */
[----:B------:R-:W-:Y:S01]  /*01c0*/  IMAD.IADD R3, R11, 0x1, R3 ;  /* 0x000000010b037824 */ /* 0x000fe200078e0203 */
[----:B------:R-:W-:Y:S07]  /*01d0*/  BRA.U !UP1, `(.L_x_1) ;  /* 0x0000000509d07547 */ /* 0x000fee000b800000 */
[----:B------:R-:W0:Y:S01]  /*01e0*/  LDCU.128 UR12, c[0x0][0x390] ;  /* 0x00007200ff0c77ac */ /* 0x000e220008000c00 */
[C---:B------:R-:W-:Y:S01]  /*01f0*/  LEA R6, P0, R10.reuse, 0x10, 0x2 ;  /* 0x000000100a067811 */ /* 0x040fe200078010ff */
[----:B------:R-:W-:Y:S01]  /*0200*/  IMAD.MOV.U32 R2, RZ, RZ, RZ ;  /* 0x000000ffff027224 */ /* 0x000fe200078e00ff */
[----:B------:R-:W-:Y:S02]  /*0210*/  ULOP3.LUT UR4, UR5, 0x7ffffff8, URZ, 0xc0, !UPT ;  /* 0x7ffffff805047892 */ /* 0x000fe4000f8ec0ff */
[----:B------:R-:W-:Y:S02]  /*0220*/  LEA.HI.X R5, R10, RZ, R3, 0x2, P0 ;  /* 0x000000ff0a057211 */ /* 0x000fe400000f1403 */
[----:B------:R-:W-:Y:S01]  /*0230*/  UIADD3 UR5, UPT, UPT, -UR4, URZ, URZ ;  /* 0x000000ff04057290 */ /* 0x000fe2000fffe1ff */
[C---:B0-----:R-:W-:Y:S02]  /*0240*/  IADD3 R8, P1, PT, R6.reuse, UR12, RZ ;  /* 0x0000000c06087c10 */ /* 0x041fe4000ff3e0ff */
[----:B------:R-:W-:-:S02]  /*0250*/  IADD3 R6, P2, PT, R6, UR14, RZ ;  /* 0x0000000e06067c10 */ /* 0x000fc4000ff5e0ff */
[C---:B------:R-:W-:Y:S02]  /*0260*/  IADD3.X R9, PT, PT, R5.reuse, UR13, RZ, P1, !PT ;  /* 0x0000000d05097c10 */ /* 0x040fe40008ffe4ff */
[----:B------:R-:W-:-:S09]  /*0270*/  IADD3.X R5, PT, PT, R5, UR15, RZ, P2, !PT ;  /* 0x0000000f05057c10 */ /* 0x000fd200097fe4ff */
.L_x_2:
[----:B------:R-:W2:Y:S04]  /*0280*/  LDG.E R19, desc[UR8][R8.64+-0x10] ;  /* 0xfffff00808137981 */ /* 0x000ea8000c1e1900 */
[----:B------:R-:W3:Y:S04]  /*0290*/  LDG.E R25, desc[UR8][R8.64+-0xc] ;  /* 0xfffff40808197981 */ /* 0x000ee8000c1e1900 */
[----:B------:R-:W4:Y:S04]  /*02a0*/  LDG.E R20, desc[UR8][R8.64+-0x8] ;  /* 0xfffff80808147981 */ /* 0x000f28000c1e1900 */
[----:B------:R-:W5:Y:S04]  /*02b0*/  LDG.E R4, desc[UR8][R8.64+-0x4] ;  /* 0xfffffc0808047981 */ /* 0x000f68000c1e1900 */
[----:B------:R-:W5:Y:S01]  /*02c0*/  LDG.E R7, desc[UR8][R8.64] ;  /* 0x0000000808077981 */ /* 0x000f62000c1e1900 */
[----:B--2---:R-:W-:-:S02]  /*02d0*/  ISETP.GE.AND P5, PT, R19, RZ, PT ;  /* 0x000000ff1300720c */ /* 0x004fc40003fa6270 */
[----:B---3--:R-:W-:Y:S02]  /*02e0*/  ISETP.GE.AND P4, PT, R25, RZ, PT ;  /* 0x000000ff1900720c */ /* 0x008fe40003f86270 */
[----:B----4-:R-:W-:Y:S02]  /*02f0*/  ISETP.GE.AND P3, PT, R20, RZ, PT ;  /* 0x000000ff1400720c */ /* 0x010fe40003f66270 */
[----:B-----5:R-:W-:-:S07]  /*0300*/  ISETP.GE.AND P2, PT, R4, RZ, PT ;  /* 0x000000ff0400720c */ /* 0x020fce0003f46270 */
[----:B------:R-:W0:Y:S01]  /*0310*/  @P5 LDC R16, c[0x0][0x384] ;  /* 0x0000e100ff105b82 */ /* 0x000e220000000800 */
[----:B------:R-:W-:-:S07]  /*0320*/  ISETP.GE.AND P1, PT, R7, RZ, PT ;  /* 0x000000ff0700720c */ /* 0x000fce0003f26270 */
[----:B------:R-:W1:Y:S08]  /*0330*/  @P5 LDC.64 R14, c[0x0][0x3a0] ;  /* 0x0000e800ff0e5b82 */ /* 0x000e700000000a00 */
[----:B------:R-:W2:Y:S01]  /*0340*/  @P4 LDC R18, c[0x0][0x384] ;  /* 0x0000e100ff124b82 */ /* 0x000ea20000000800 */
[----:B0-----:R-:W-:-:S07]  /*0350*/  @P5 IMAD.WIDE.U32 R16, R19, R16, R22 ;  /* 0x0000001013105225 */ /* 0x001fce00078e0016 */
[----:B------:R-:W0:Y:S01]  /*0360*/  @P4 LDC.64 R12, c[0x0][0x3a0] ;  /* 0x0000e800ff0c4b82 */ /* 0x000e220000000a00 */
[----:B------:R-:W-:Y:S01]  /*0370*/  @P5 IMAD R17, R19, UR10, R17 ;  /* 0x0000000a13115c24 */ /* 0x000fe2000f8e0211 */
[----:B-1----:R-:W-:-:S06]  /*0380*/  @P5 LEA R14, P0, R16, R14, 0x2 ;  /* 0x0000000e100e5211 */ /* 0x002fcc00078010ff */
[----:B------:R-:W1:Y:S01]  /*0390*/  @P3 LDC R21, c[0x0][0x384] ;  /* 0x0000e100ff153b82 */ /* 0x000e620000000800 */
[----:B------:R-:W-:Y:S01]  /*03a0*/  @P5 LEA.HI.X R15, R16, R15, R17, 0x2, P0 ;  /* 0x0000000f100f5211 */ /* 0x000fe200000f1411 */
[----:B------:R-:W-:Y:S02]  /*03b0*/  @P4 IMAD.MOV.U32 R16, RZ, RZ, R22 ;  /* 0x000000ffff104224 */ /* 0x000fe400078e0016 */
[----:B------:R-:W-:-:S04]  /*03c0*/  @P4 IMAD.MOV.U32 R17, RZ, RZ, R23 ;  /* 0x000000ffff114224 */ /* 0x000fc800078e0017 */
[----:B------:R-:W3:Y:S01]  /*03d0*/  @P1 LDC R24, c[0x0][0x384] ;  /* 0x0000e100ff181b82 */ /* 0x000ee20000000800 */
[----:B------:R-:W4:Y:S01]  /*03e0*/  @P5 LDG.E R15, desc[UR8][R14.64] ;  /* 0x000000080e0f5981 */ /* 0x000f22000c1e1900 */
[----:B--2---:R-:W-:-:S04]  /*03f0*/  @P4 IMAD.WIDE.U32 R16, R25, R18, R16 ;  /* 0x0000001219104225 */ /* 0x004fc800078e0010 */
[----:B------:R-:W-:Y:S02]  /*0400*/  @P4 IMAD R17, R25, UR10, R17 ;  /* 0x0000000a19114c24 */ /* 0x000fe4000f8e0211 */
[----:B------:R-:W2:Y:S01]  /*0410*/  @P3 LDC.64 R18, c[0x0][0x3a0] ;  /* 0x0000e800ff123b82 */ /* 0x000ea20000000a00 */
[----:B0-----:R-:W-:-:S04]  /*0420*/  @P4 LEA R12, P0, R16, R12, 0x2 ;  /* 0x0000000c100c4211 */ /* 0x001fc800078010ff */
[----:B------:R-:W-:-:S03]  /*0430*/  @P4 LEA.HI.X R13, R16, R13, R17, 0x2, P0 ;  /* 0x0000000d100d4211 */ /* 0x000fc600000f1411 */
[----:B------:R-:W0:Y:S01]  /*0440*/  @P2 LDC R25, c[0x0][0x384] ;  /* 0x0000e100ff192b82 */ /* 0x000e220000000800 */
[C---:B-1----:R-:W-:Y:S02]  /*0450*/  @P3 IMAD.WIDE.U32 R26, R20.reuse, R21, R22 ;  /* 0x00000015141a3225 */ /* 0x042fe400078e0016 */
[----:B------:R1:W5:Y:S02]  /*0460*/  @P4 LDG.E R13, desc[UR8][R12.64] ;  /* 0x000000080c0d4981 */ /* 0x000364000c1e1900 */
[----:B------:R-:W-:Y:S02]  /*0470*/  @P3 IMAD R20, R20, UR10, R27 ;  /* 0x0000000a14143c24 */ /* 0x000fe4000f8e021b */
[----:B------:R-:W-:Y:S01]  /*0480*/  @P2 IMAD.MOV.U32 R21, RZ, RZ, R23 ;  /* 0x000000ffff152224 */ /* 0x000fe200078e0017 */
[----:B------:R-:W3:Y:S01]  /*0490*/  @P2 LDC.64 R16, c[0x0][0x3a0] ;  /* 0x0000e800ff102b82 */ /* 0x000ee20000000a00 */
[----:B--2---:R-:W-:-:S04]  /*04a0*/  @P3 LEA R18, P0, R26, R18, 0x2 ;  /* 0x000000121a123211 */ /* 0x004fc800078010ff */
[----:B------:R-:W-:Y:S02]  /*04b0*/  @P3 LEA.HI.X R19, R26, R19, R20, 0x2, P0 ;  /* 0x000000131a133211 */ /* 0x000fe400000f1414 */
[----:B------:R-:W-:Y:S01]  /*04c0*/  @P2 MOV R20, R22 ;  /* 0x0000001600142202 */ /* 0x000fe20000000f00 */
[----:B------:R-:W-:Y:S02]  /*04d0*/  @P1 IMAD.MOV.U32 R26, RZ, RZ, R22 ;  /* 0x000000ffff1a1224 */ /* 0x000fe400078e0016 */
[----:B------:R-:W-:Y:S01]  /*04e0*/  @P1 IMAD.MOV.U32 R27, RZ, RZ, R23 ;  /* 0x000000ffff1b1224 */ /* 0x000fe200078e0017 */
[----:B------:R-:W2:Y:S01]  /*04f0*/  @P3 LDG.E R18, desc[UR8][R18.64] ;  /* 0x0000000812123981 */ /* 0x000ea2000c1e1900 */
[----:B0-----:R-:W-:-:S03]  /*0500*/  @P2 IMAD.WIDE.U32 R20, R4, R25, R20 ;  /* 0x0000001904142225 */ /* 0x001fc600078e0014 */
[----:B------:R-:W4:Y:S01]  /*0510*/  LDG.E R25, desc[UR8][R8.64+0x4] ;  /* 0x0000040808197981 */ /* 0x000f22000c1e1900 */
[----:B------:R-:W-:Y:S01]  /*0520*/  @P2 IMAD R4, R4, UR10, R21 ;  /* 0x0000000a04042c24 */ /* 0x000fe2000f8e0215 */
[----:B---3--:R-:W-:-:S04]  /*0530*/  @P2 LEA R16, P0, R20, R16, 0x2 ;  /* 0x0000001014102211 */ /* 0x008fc800078010ff */
[----:B------:R-:W-:Y:S01]  /*0540*/  @P2 LEA.HI.X R17, R20, R17, R4, 0x2, P0 ;  /* 0x0000001114112211 */ /* 0x000fe200000f1404 */
[----:B------:R-:W-:Y:S01]  /*0550*/  IMAD.MOV.U32 R4, RZ, RZ, R6 ;  /* 0x000000ffff047224 */ /* 0x000fe200078e0006 */
[----:B------:R-:W0:Y:S01]  /*0560*/  @P1 LDC.64 R20, c[0x0][0x3a0] ;  /* 0x0000e800ff141b82 */ /* 0x000e220000000a00 */
[C---:B------:R-:W-:Y:S01]  /*0570*/  @P1 IMAD.WIDE.U32 R26, R7.reuse, R24, R26 ;  /* 0x00000018071a1225 */ /* 0x040fe200078e001a */
[----:B------:R-:W3:Y:S04]  /*0580*/  LDG.E R6, desc[UR8][R8.64+0x8] ;  /* 0x0000080808067981 */ /* 0x000ee8000c1e1900 */
[----:B------:R-:W5:Y:S01]  /*0590*/  @P5 LDG.E R29, desc[UR8][R4.64+-0x10] ;  /* 0xfffff008041d5981 */ /* 0x000f62000c1e1900 */
[----:B------:R-:W-:-:S03]  /*05a0*/  @P1 IMAD R24, R7, UR10, R27 ;  /* 0x0000000a07181c24 */ /* 0x000fc6000f8e021b */
[----:B------:R-:W2:Y:S04]  /*05b0*/  @P4 LDG.E R7, desc[UR8][R4.64+-0xc] ;  /* 0xfffff40804074981 */ /* 0x000ea8000c1e1900 */
[----:B------:R-:W2:Y:S01]  /*05c0*/  @P2 LDG.E R16, desc[UR8][R16.64] ;  /* 0x0000000810102981 */ /* 0x000ea2000c1e1900 */
[----:B0-----:R-:W-:-:S04]  /*05d0*/  @P1 LEA R20, P0, R26, R20, 0x2 ;  /* 0x000000141a141211 */ /* 0x001fc800078010ff */
[----:B------:R-:W-:Y:S02]  /*05e0*/  @P1 LEA.HI.X R21, R26, R21, R24, 0x2, P0 ;  /* 0x000000151a151211 */ /* 0x000fe400000f1418 */
[----:B------:R-:W2:Y:S04]  /*05f0*/  LDG.E R24, desc[UR8][R8.64+0xc] ;  /* 0x00000c0808187981 */ /* 0x000ea8000c1e1900 */
[----:B------:R-:W2:Y:S01]  /*0600*/  @P1 LDG.E R20, desc[UR8][R20.64] ;  /* 0x0000000814141981 */ /* 0x000ea2000c1e1900 */
[----:B----4-:R-:W-:-:S13]  /*0610*/  ISETP.GE.AND P0, PT, R25, RZ, PT ;  /* 0x000000ff1900720c */ /* 0x010fda0003f06270 */
[----:B------:R-:W0:Y:S01]  /*0620*/  @P0 LDC R26, c[0x0][0x384] ;  /* 0x0000e100ff1a0b82 */ /* 0x000e220000000800 */
[----:B-----5:R-:W-:Y:S01]  /*0630*/  @P5 FFMA R2, R29, R15, R2 ;  /* 0x0000000f1d025223 */ /* 0x020fe20000000002 */
[----:B-1----:R-:W-:Y:S01]  /*0640*/  @P0 IMAD.MOV.U32 R12, RZ, RZ, R22 ;  /* 0x000000ffff0c0224 */ /* 0x002fe200078e0016 */
[----:B------:R-:W4:Y:S05]  /*0650*/  @P1 LDG.E R29, desc[UR8][R4.64] ;  /* 0x00000008041d1981 */ /* 0x000f2a000c1e1900 */
[----:B------:R-:W1:Y:S01]  /*0660*/  @P0 LDC.64 R14, c[0x0][0x3a0] ;  /* 0x0000e800ff0e0b82 */ /* 0x000e620000000a00 */
[----:B---3--:R-:W-:Y:S01]  /*0670*/  ISETP.GE.AND P5, PT, R6, RZ, PT ;  /* 0x000000ff0600720c */ /* 0x008fe20003fa6270 */
[----:B--2---:R-:W-:Y:S01]  /*0680*/  @P4 FFMA R2, R7, R13, R2 ;  /* 0x0000000d07024223 */ /* 0x004fe20000000002 */
[----:B------:R-:W-:-:S11]  /*0690*/  @P0 MOV R13, R23 ;  /* 0x00000017000d0202 */ /* 0x000fd60000000f00 */
[----:B------:R-:W2:Y:S01]  /*06a0*/  @P5 LDC R27, c[0x0][0x384] ;  /* 0x0000e100ff1b5b82 */ /* 0x000ea20000000800 */
[----:B0-----:R-:W-:Y:S01]  /*06b0*/  @P0 IMAD.WIDE.U32 R12, R25, R26, R12 ;  /* 0x0000001a190c0225 */ /* 0x001fe200078e000c */
[----:B------:R-:W-:-:S03]  /*06c0*/  ISETP.GE.AND P4, PT, R24, RZ, PT ;  /* 0x000000ff1800720c */ /* 0x000fc60003f86270 */
[----:B------:R-:W-:Y:S01]  /*06d0*/  @P0 IMAD R25, R25, UR10, R13 ;  /* 0x0000000a19190c24 */ /* 0x000fe2000f8e020d */
[----:B-1----:R-:W-:-:S04]  /*06e0*/  @P0 LEA R14, P6, R12, R14, 0x2 ;  /* 0x0000000e0c0e0211 */ /* 0x002fc800078c10ff */
[----:B------:R-:W-:Y:S02]  /*06f0*/  @P0 LEA.HI.X R15, R12, R15, R25, 0x2, P6 ;  /* 0x0000000f0c0f0211 */ /* 0x000fe400030f1419 */
[----:B------:R-:W0:Y:S03]  /*0700*/  @P5 LDC.64 R12, c[0x0][0x3a0] ;  /* 0x0000e800ff0c5b82 */ /* 0x000e260000000a00 */
[----:B------:R1:W3:Y:S04]  /*0710*/  @P4 LDG.E R19, desc[UR8][R4.64+0xc] ;  /* 0x00000c0804134981 */ /* 0x0002e8000c1e1900 */
[----:B------:R-:W5:Y:S01]  /*0720*/  @P0 LDG.E R15, desc[UR8][R14.64] ;  /* 0x000000080e0f0981 */ /* 0x000f62000c1e1900 */
[----:B------:R-:W1:Y:S01]  /*0730*/  @P4 LDC R7, c[0x0][0x384] ;  /* 0x0000e100ff074b82 */ /* 0x000e620000000800 */
[----:B--2---:R-:W-:-:S04]  /*0740*/  @P5 IMAD.WIDE.U32 R26, R6, R27, R22 ;  /* 0x0000001b061a5225 */ /* 0x004fc800078e0016 */
[----:B------:R-:W-:Y:S02]  /*0750*/  @P5 IMAD R6, R6, UR10, R27 ;  /* 0x0000000a06065c24 */ /* 0x000fe4000f8e021b */
[----:B------:R-:W-:Y:S01]  /*0760*/  @P4 IMAD.MOV.U32 R27, RZ, RZ, R23 ;  /* 0x000000ffff1b4224 */ /* 0x000fe200078e0017 */
[----:B0-----:R-:W-:-:S04]  /*0770*/  @P5 LEA R12, P6, R26, R12, 0x2 ;  /* 0x0000000c1a0c5211 */ /* 0x001fc800078c10ff */
[----:B------:R-:W-:Y:S01]  /*0780*/  @P5 LEA.HI.X R13, R26, R13, R6, 0x2, P6 ;  /* 0x0000000d1a0d5211 */ /* 0x000fe200030f1406 */
[----:B------:R-:W-:-:S04]  /*0790*/  @P4 IMAD.MOV.U32 R26, RZ, RZ, R22 ;  /* 0x000000ffff1a4224 */ /* 0x000fc800078e0016 */
[C---:B-1----:R-:W-:Y:S01]  /*07a0*/  @P4 IMAD.WIDE.U32 R26, R24.reuse, R7, R26 ;  /* 0x00000007181a4225 */ /* 0x042fe200078e001a */
[----:B------:R-:W2:Y:S01]  /*07b0*/  @P5 LDG.E R13, desc[UR8][R12.64] ;  /* 0x000000080c0d5981 */ /* 0x000ea2000c1e1900 */
[----:B------:R-:W0:Y:S02]  /*07c0*/  @P4 LDC.64 R6, c[0x0][0x3a0] ;  /* 0x0000e800ff064b82 */ /* 0x000e240000000a00 */
[----:B------:R-:W-:Y:S02]  /*07d0*/  @P4 IMAD R25, R24, UR10, R27 ;  /* 0x0000000a18194c24 */ /* 0x000fe4000f8e021b */
[----:B------:R-:W4:Y:S01]  /*07e0*/  @P2 LDG.E R27, desc[UR8][R4.64+-0x4] ;  /* 0xfffffc08041b2981 */ /* 0x000f22000c1e1900 */
[----:B0-----:R-:W-:-:S03]  /*07f0*/  @P4 LEA R24, P6, R26, R6, 0x2 ;  /* 0x000000061a184211 */ /* 0x001fc600078c10ff */
[----:B------:R-:W5:Y:S01]  /*0800*/  @P0 LDG.E R6, desc[UR8][R4.64+0x4] ;  /* 0x0000040804060981 */ /* 0x000f62000c1e1900 */
[----:B------:R-:W-:-:S03]  /*0810*/  @P4 LEA.HI.X R25, R26, R7, R25, 0x2, P6 ;  /* 0x000000071a194211 */ /* 0x000fc600030f1419 */
[----:B------:R-:W3:Y:S04]  /*0820*/  @P3 LDG.E R7, desc[UR8][R4.64+-0x8] ;  /* 0xfffff80804073981 */ /* 0x000ee8000c1e1900 */
[----:B------:R-:W2:Y:S04]  /*0830*/  @P5 LDG.E R26, desc[UR8][R4.64+0x8] ;  /* 0x00000808041a5981 */ /* 0x000ea8000c1e1900 */
[----:B------:R-:W2:Y:S01]  /*0840*/  @P4 LDG.E R24, desc[UR8][R24.64] ;  /* 0x0000000818184981 */ /* 0x000ea2000c1e1900 */
[----:B------:R-:W-:-:S04]  /*0850*/  UIADD3 UR5, UPT, UPT, UR5, 0x8, URZ ;  /* 0x0000000805057890 */ /* 0x000fc8000fffe0ff */
[----:B------:R-:W-:Y:S01]  /*0860*/  UISETP.NE.AND UP1, UPT, UR5, URZ, UPT ;  /* 0x000000ff0500728c */ /* 0x000fe2000bf25270 */
[----:B---3--:R-:W-:-:S04]  /*0870*/  @P3 FFMA R2, R7, R18, R2 ;  /* 0x0000001207023223 */ /* 0x008fc80000000002 */
[----:B----4-:R-:W-:-:S04]  /*0880*/  @P2 FFMA R2, R27, R16, R2 ;  /* 0x000000101b022223 */ /* 0x010fc80000000002 */
[----:B------:R-:W-:-:S04]  /*0890*/  @P1 FFMA R2, R29, R20, R2 ;  /* 0x000000141d021223 */ /* 0x000fc80000000002 */
[----:B-----5:R-:W-:Y:S01]  /*08a0*/  @P0 FFMA R2, R6, R15, R2 ;  /* 0x0000000f06020223 */ /* 0x020fe20000000002 */
[----:B------:R-:W-:Y:S02]  /*08b0*/  IADD3 R8, P0, PT, R8, 0x20, RZ ;  /* 0x0000002008087810 */ /* 0x000fe40007f1e0ff */
[----:B------:R-:W-:Y:S01]  /*08c0*/  IADD3 R6, P1, PT, R4, 0x20, RZ ;  /* 0x0000002004067810 */ /* 0x000fe20007f3e0ff */
[----:B--2---:R-:W-:Y:S02]  /*08d0*/  @P5 FFMA R2, R26, R13, R2 ;  /* 0x0000000d1a025223 */ /* 0x004fe40000000002 */
[----:B------:R-:W-:Y:S02]  /*08e0*/  IMAD.X R9, RZ, RZ, R9, P0 ;  /* 0x000000ffff097224 */ /* 0x000fe400000e0609 */
[----:B------:R-:W-:Y:S02]  /*08f0*/  IMAD.X R5, RZ, RZ, R5, P1 ;  /* 0x000000ffff057224 */ /* 0x000fe400008e0605 */
[----:B------:R-:W-:Y:S01]  /*0900*/  @P4 FFMA R2, R19, R24, R2 ;  /* 0x0000001813024223 */ /* 0x000fe20000000002 */
[----:B------:R-:W-:Y:S06]  /*0910*/  BRA.U UP1, `(.L_x_2) ;  /* 0xfffffff901587547 */ /* 0x000fec000b83ffff */
.L_x_1:
[----:B------:R-:W-:Y:S05]  /*0920*/  BRA.U !UP0, `(.L_x_0) ;  /* 0x0000000908147547 */ /* 0x000fea000b800000 */
[----:B------:R-:W0:Y:S01]  /*0930*/  LDCU UR5, c[0x0][0x388] ;  /* 0x00007100ff0577ac */ /* 0x000e220008000800 */
[----:B------:R-:W-:Y:S02]  /*0940*/  UISETP.GE.U32.AND UP0, UPT, UR6, 0x4, UPT ;  /* 0x000000040600788c */ /* 0x000fe4000bf06070 */
[----:B0-----:R-:W-:-:S04]  /*0950*/  ULOP3.LUT UR7, UR5, 0x3, URZ, 0xc0, !UPT ;  /* 0x0000000305077892 */ /* 0x001fc8000f8ec0ff */
[----:B------:R-:W-:-:S03]  /*0960*/  UISETP.NE.AND UP1, UPT, UR7, URZ, UPT ;  /* 0x000000ff0700728c */ /* 0x000fc6000bf25270 */
[----:B------:R-:W-:Y:S08]  /*0970*/  BRA.U !UP0, `(.L_x_3) ;  /* 0x0000000108f07547 */ /* 0x000ff0000b800000 */
[----:B------:R-:W0:Y:S01]  /*0980*/  LDCU.128 UR12, c[0x0][0x390] ;  /* 0x00007200ff0c77ac */ /* 0x000e220008000c00 */
[----:B------:R-:W-:-:S04]  /*0990*/  IADD3 R4, P0, PT, R10, UR4, RZ ;  /* 0x000000040a047c10 */ /* 0x000fc8000ff1e0ff */
[----:B------:R-:W-:Y:S01]  /*09a0*/  IADD3.X R5, PT, PT, RZ, R3, RZ, P0, !PT ;  /* 0x00000003ff057210 */ /* 0x000fe200007fe4ff */
[----:B------:R-:W-:-:S03]  /*09b0*/  IMAD.SHL.U32 R26, R4, 0x4, RZ ;  /* 0x00000004041a7824 */ /* 0x000fc600078e00ff */
[----:B------:R-:W-:Y:S02]  /*09c0*/  SHF.L.U64.HI R4, R4, 0x2, R5 ;  /* 0x0000000204047819 */ /* 0x000fe40000010205 */
[----:B0-----:R-:W-:-:S04]  /*09d0*/  IADD3 R12, P0, PT, R26, UR12, RZ ;  /* 0x0000000c1a0c7c10 */ /* 0x001fc8000ff1e0ff */
[----:B------:R-:W-:-:S05]  /*09e0*/  IADD3.X R13, PT, PT, R4, UR13, RZ, P0, !PT ;  /* 0x0000000d040d7c10 */ /* 0x000fca00087fe4ff */
[----:B------:R-:W2:Y:S04]  /*09f0*/  LDG.E R15, desc[UR8][R12.64] ;  /* 0x000000080c0f7981 */ /* 0x000ea8000c1e1900 */
[----:B------:R-:W3:Y:S04]  /*0a00*/  LDG.E R7, desc[UR8][R12.64+0x4] ;  /* 0x000004080c077981 */ /* 0x000ee8000c1e1900 */
[----:B------:R-:W4:Y:S04]  /*0a10*/  LDG.E R8, desc[UR8][R12.64+0x8] ;  /* 0x000008080c087981 */ /* 0x000f28000c1e1900 */
[----:B------:R-:W5:Y:S01]  /*0a20*/  LDG.E R6, desc[UR8][R12.64+0xc] ;  /* 0x00000c080c067981 */ /* 0x000f62000c1e1900 */
[----:B--2---:R-:W-:-:S02]  /*0a30*/  ISETP.GE.AND P3, PT, R15, RZ, PT ;  /* 0x000000ff0f00720c */ /* 0x004fc40003f66270 */
[----:B---3--:R-:W-:Y:S02]  /*0a40*/  ISETP.GE.AND P2, PT, R7, RZ, PT ;  /* 0x000000ff0700720c */ /* 0x008fe40003f46270 */
[----:B----4-:R-:W-:Y:S02]  /*0a50*/  ISETP.GE.AND P1, PT, R8, RZ, PT ;  /* 0x000000ff0800720c */ /* 0x010fe40003f26270 */
[----:B-----5:R-:W-:-:S07]  /*0a60*/  ISETP.GE.AND P0, PT, R6, RZ, PT ;  /* 0x000000ff0600720c */ /* 0x020fce0003f06270 */
[----:B------:R-:W0:Y:S01]  /*0a70*/  @P3 LDC R9, c[0x0][0x384] ;  /* 0x0000e100ff093b82 */ /* 0x000e220000000800 */
[----:B------:R-:W-:Y:S02]  /*0a80*/  @P3 IMAD.MOV.U32 R12, RZ, RZ, R22 ;  /* 0x000000ffff0c3224 */ /* 0x000fe400078e0016 */
[----:B------:R-:W-:-:S05]  /*0a90*/  @P3 IMAD.MOV.U32 R13, RZ, RZ, R23 ;  /* 0x000000ffff0d3224 */ /* 0x000fca00078e0017 */
[----:B------:R-:W1:Y:S08]  /*0aa0*/  @P3 LDC.64 R24, c[0x0][0x3a0] ;  /* 0x0000e800ff183b82 */ /* 0x000e700000000a00 */
[----:B------:R-:W2:Y:S08]  /*0ab0*/  @P2 LDC R18, c[0x0][0x384] ;  /* 0x0000e100ff122b82 */ /* 0x000eb00000000800 */
[----:B------:R-:W3:Y:S01]  /*0ac0*/  @P1 LDC R5, c[0x0][0x384] ;  /* 0x0000e100ff051b82 */ /* 0x000ee20000000800 */
[----:B0-----:R-:W-:-:S04]  /*0ad0*/  @P3 IMAD.WIDE.U32 R12, R15, R9, R12 ;  /* 0x000000090f0c3225 */ /* 0x001fc800078e000c */
[----:B------:R-:W-:-:S03]  /*0ae0*/  @P3 IMAD R13, R15, UR10, R13 ;  /* 0x0000000a0f0d3c24 */ /* 0x000fc6000f8e020d */
[----:B------:R-:W0:Y:S01]  /*0af0*/  @P2 LDC.64 R20, c[0x0][0x3a0] ;  /* 0x0000e800ff142b82 */ /* 0x000e220000000a00 */
[----:B-1----:R-:W-:-:S04]  /*0b00*/  @P3 LEA R24, P4, R12, R24, 0x2 ;  /* 0x000000180c183211 */ /* 0x002fc800078810ff */
[----:B------:R-:W-:-:S03]  /*0b10*/  @P3 LEA.HI.X R25, R12, R25, R13, 0x2, P4 ;  /* 0x000000190c193211 */ /* 0x000fc600020f140d */
[----:B------:R-:W1:Y:S08]  /*0b20*/  @P1 LDC.64 R16, c[0x0][0x3a0] ;  /* 0x0000e800ff101b82 */ /* 0x000e700000000a00 */
[----:B------:R-:W4:Y:S01]  /*0b30*/  @P0 LDC R9, c[0x0][0x384] ;  /* 0x0000e100ff090b82 */ /* 0x000f220000000800 */
[----:B------:R-:W-:Y:S01]  /*0b40*/  @P2 MOV R13, R23 ;  /* 0x00000017000d2202 */ /* 0x000fe20000000f00 */
[----:B------:R-:W-:Y:S01]  /*0b50*/  @P2 IMAD.MOV.U32 R12, RZ, RZ, R22 ;  /* 0x000000ffff0c2224 */ /* 0x000fe200078e0016 */
[----:B------:R-:W5:Y:S05]  /*0b60*/  @P3 LDG.E R25, desc[UR8][R24.64] ;  /* 0x0000000818193981 */ /* 0x000f6a000c1e1900 */
[----:B------:R-:W4:Y:S01]  /*0b70*/  @P0 LDC.64 R14, c[0x0][0x3a0] ;  /* 0x0000e800ff0e0b82 */ /* 0x000f220000000a00 */
[----:B--2---:R-:W-:Y:S01]  /*0b80*/  @P2 IMAD.WIDE.U32 R18, R7, R18, R12 ;  /* 0x0000001207122225 */ /* 0x004fe200078e000c */
[----:B------:R-:W-:-:S03]  /*0b90*/  IADD3 R12, P4, PT, R26, UR14, RZ ;  /* 0x0000000e1a0c7c10 */ /* 0x000fc6000ff9e0ff */
[----:B---3--:R-:W-:Y:S01]  /*0ba0*/  @P1 IMAD.WIDE.U32 R26, R8, R5, R22 ;  /* 0x00000005081a1225 */ /* 0x008fe200078e0016 */
[----:B------:R-:W-:Y:S02]  /*0bb0*/  IADD3.X R13, PT, PT, R4, UR15, RZ, P4, !PT ;  /* 0x0000000f040d7c10 */ /* 0x000fe4000a7fe4ff */
[----:B0-----:R-:W-:Y:S01]  /*0bc0*/  @P2 LEA R20, P5, R18, R20, 0x2 ;  /* 0x0000001412142211 */ /* 0x001fe200078a10ff */
[----:B------:R-:W-:Y:S02]  /*0bd0*/  @P2 IMAD R7, R7, UR10, R19 ;  /* 0x0000000a07072c24 */ /* 0x000fe4000f8e0213 */
[----:B------:R-:W-:Y:S02]  /*0be0*/  @P0 IMAD.MOV.U32 R4, RZ, RZ, R22 ;  /* 0x000000ffff040224 */ /* 0x000fe400078e0016 */
[----:B------:R-:W-:Y:S01]  /*0bf0*/  @P0 IMAD.MOV.U32 R5, RZ, RZ, R23 ;  /* 0x000000ffff050224 */ /* 0x000fe200078e0017 */
[----:B-1----:R-:W-:Y:S01]  /*0c00*/  @P1 LEA R16, P4, R26, R16, 0x2 ;  /* 0x000000101a101211 */ /* 0x002fe200078810ff */
[----:B------:R-:W-:Y:S01]  /*0c10*/  @P1 IMAD R8, R8, UR10, R27 ;  /* 0x0000000a08081c24 */ /* 0x000fe2000f8e021b */
[----:B------:R-:W-:Y:S01]  /*0c20*/  @P2 LEA.HI.X R21, R18, R21, R7, 0x2, P5 ;  /* 0x0000001512152211 */ /* 0x000fe200028f1407 */
[----:B----4-:R-:W-:Y:S01]  /*0c30*/  @P0 IMAD.WIDE.U32 R4, R6, R9, R4 ;  /* 0x0000000906040225 */ /* 0x010fe200078e0004 */
[----:B------:R-:W5:Y:S02]  /*0c40*/  @P3 LDG.E R7, desc[UR8][R12.64] ;  /* 0x000000080c073981 */ /* 0x000f64000c1e1900 */
[----:B------:R-:W-:Y:S01]  /*0c50*/  @P1 LEA.HI.X R17, R26, R17, R8, 0x2, P4 ;  /* 0x000000111a111211 */ /* 0x000fe200020f1408 */
[----:B------:R-:W-:Y:S01]  /*0c60*/  @P0 IMAD R6, R6, UR10, R5 ;  /* 0x0000000a06060c24 */ /* 0x000fe2000f8e0205 */
[----:B------:R-:W2:Y:S01]  /*0c70*/  @P2 LDG.E R20, desc[UR8][R20.64] ;  /* 0x0000000814142981 */ /* 0x000ea2000c1e1900 */
[----:B------:R-:W-:-:S03]  /*0c80*/  @P0 LEA R14, P4, R4, R14, 0x2 ;  /* 0x0000000e040e0211 */ /* 0x000fc600078810ff */
[----:B------:R-:W2:Y:S01]  /*0c90*/  @P2 LDG.E R5, desc[UR8][R12.64+0x4] ;  /* 0x000004080c052981 */ /* 0x000ea2000c1e1900 */
[----:B------:R-:W-:-:S03]  /*0ca0*/  @P0 LEA.HI.X R15, R4, R15, R6, 0x2, P4 ;  /* 0x0000000f040f0211 */ /* 0x000fc600020f1406 */
[----:B------:R-:W3:Y:S04]  /*0cb0*/  @P1 LDG.E R16, desc[UR8][R16.64] ;  /* 0x0000000810101981 */ /* 0x000ee8000c1e1900 */
[----:B------:R-:W3:Y:S04]  /*0cc0*/  @P1 LDG.E R9, desc[UR8][R12.64+0x8] ;  /* 0x000008080c091981 */ /* 0x000ee8000c1e1900 */
[----:B------:R-:W4:Y:S04]  /*0cd0*/  @P0 LDG.E R19, desc[UR8][R12.64+0xc] ;  /* 0x00000c080c130981 */ /* 0x000f28000c1e1900 */
[----:B------:R-:W4:Y:S01]  /*0ce0*/  @P0 LDG.E R14, desc[UR8][R14.64] ;  /* 0x000000080e0e0981 */ /* 0x000f22000c1e1900 */
[----:B------:R-:W-:Y:S01]  /*0cf0*/  UIADD3 UR4, UPT, UPT, UR4, 0x4, URZ ;  /* 0x0000000404047890 */ /* 0x000fe2000fffe0ff */
[----:B-----5:R-:W-:-:S04]  /*0d00*/  @P3 FFMA R2, R7, R25, R2 ;  /* 0x0000001907023223 */ /* 0x020fc80000000002 */
[----:B--2---:R-:W-:-:S04]  /*0d10*/  @P2 FFMA R2, R5, R20, R2 ;  /* 0x0000001405022223 */ /* 0x004fc80000000002 */
[----:B---3--:R-:W-:-:S04]  /*0d20*/  @P1 FFMA R2, R9, R16, R2 ;  /* 0x0000001009021223 */ /* 0x008fc80000000002 */
[----:B----4-:R-:W-:-:S07]  /*0d30*/  @P0 FFMA R2, R19, R14, R2 ;  /* 0x0000000e13020223 */ /* 0x010fce0000000002 */
.L_x_3:
[----:B------:R-:W-:Y:S05]  /*0d40*/  BRA.U !UP1, `(.L_x_0) ;  /* 0x00000005090c7547 */ /* 0x000fea000b800000 */
[----:B------:R-:W-:Y:S02]  /*0d50*/  UISETP.NE.AND UP0, UPT, UR7, 0x1, UPT ;  /* 0x000000010700788c */ /* 0x000fe4000bf05270 */
[----:B------:R-:W-:-:S04]  /*0d60*/  ULOP3.LUT UR5, UR5, 0x1, URZ, 0xc0, !UPT ;  /* 0x0000000105057892 */ /* 0x000fc8000f8ec0ff */
[----:B------:R-:W-:-:S03]  /*0d70*/  UISETP.NE.U32.AND UP1, UPT, UR5, 0x1, UPT ;  /* 0x000000010500788c */ /* 0x000fc6000bf25070 */
[----:B------:R-:W-:Y:S08]  /*0d80*/  BRA.U !UP0, `(.L_x_4) ;  /* 0x0000000108907547 */ /* 0x000ff0000b800000 */
[----:B------:R-:W0:Y:S01]  /*0d90*/  LDCU.128 UR12, c[0x0][0x390] ;  /* 0x00007200ff0c77ac */ /* 0x000e220008000c00 */
[----:B------:R-:W-:-:S05]  /*0da0*/  IADD3 R5, P0, PT, R10, UR4, RZ ;  /* 0x000000040a057c10 */ /* 0x000fca000ff1e0ff */
[----:B------:R-:W-:Y:S02]  /*0db0*/  IMAD.X R4, RZ, RZ, R3, P0 ;  /* 0x000000ffff047224 */ /* 0x000fe400000e0603 */
[----:B------:R-:W-:-:S03]  /*0dc0*/  IMAD.SHL.U32 R16, R5, 0x4, RZ ;  /* 0x0000000405107824 */ /* 0x000fc600078e00ff */
[----:B------:R-:W-:Y:S02]  /*0dd0*/  SHF.L.U64.HI R5, R5, 0x2, R4 ;  /* 0x0000000205057819 */ /* 0x000fe40000010204 */
[----:B0-----:R-:W-:-:S04]  /*0de0*/  IADD3 R12, P0, PT, R16, UR12, RZ ;  /* 0x0000000c100c7c10 */ /* 0x001fc8000ff1e0ff */
[----:B------:R-:W-:-:S05]  /*0df0*/  IADD3.X R13, PT, PT, R5, UR13, RZ, P0, !PT ;  /* 0x0000000d050d7c10 */ /* 0x000fca00087fe4ff */
[----:B------:R-:W2:Y:S04]  /*0e00*/  LDG.E R19, desc[UR8][R12.64] ;  /* 0x000000080c137981 */ /* 0x000ea8000c1e1900 */
[----:B------:R-:W3:Y:S01]  /*0e10*/  LDG.E R17, desc[UR8][R12.64+0x4] ;  /* 0x000004080c117981 */ /* 0x000ee2000c1e1900 */
[----:B--2---:R-:W-:Y:S02]  /*0e20*/  ISETP.GE.AND P0, PT, R19, RZ, PT ;  /* 0x000000ff1300720c */ /* 0x004fe40003f06270 */
[----:B---3--:R-:W-:-:S11]  /*0e30*/  ISETP.GE.AND P1, PT, R17, RZ, PT ;  /* 0x000000ff1100720c */ /* 0x008fd60003f26270 */
[----:B------:R-:W0:Y:S01]  /*0e40*/  @P0 LDC R4, c[0x0][0x384] ;  /* 0x0000e100ff040b82 */ /* 0x000e220000000800 */
[----:B------:R-:W-:Y:S01]  /*0e50*/  @P0 MOV R14, R22 ;  /* 0x00000016000e0202 */ /* 0x000fe20000000f00 */
[--C-:B------:R-:W-:Y:S02]  /*0e60*/  @P0 IMAD.MOV.U32 R15, RZ, RZ, R23.reuse ;  /* 0x000000ffff0f0224 */ /* 0x100fe400078e0017 */
[----:B------:R-:W-:Y:S02]  /*0e70*/  @P1 IMAD.MOV.U32 R12, RZ, RZ, R22 ;  /* 0x000000ffff0c1224 */ /* 0x000fe400078e0016 */
[----:B------:R-:W-:Y:S02]  /*0e80*/  @P1 IMAD.MOV.U32 R13, RZ, RZ, R23 ;  /* 0x000000ffff0d1224 */ /* 0x000fe400078e0017 */
[----:B------:R-:W1:Y:S08]  /*0e90*/  @P0 LDC.64 R6, c[0x0][0x3a0] ;  /* 0x0000e800ff060b82 */ /* 0x000e700000000a00 */
[----:B------:R-:W2:Y:S08]  /*0ea0*/  @P1 LDC R18, c[0x0][0x384] ;  /* 0x0000e100ff121b82 */ /* 0x000eb00000000800 */
[----:B------:R-:W3:Y:S01]  /*0eb0*/  @P1 LDC.64 R8, c[0x0][0x3a0] ;  /* 0x0000e800ff081b82 */ /* 0x000ee20000000a00 */
[----:B0-----:R-:W-:Y:S01]  /*0ec0*/  @P0 IMAD.WIDE.U32 R14, R19, R4, R14 ;  /* 0x00000004130e0225 */ /* 0x001fe200078e000e */
[----:B------:R-:W-:-:S03]  /*0ed0*/  IADD3 R4, P3, PT, R16, UR14, RZ ;  /* 0x0000000e10047c10 */ /* 0x000fc6000ff7e0ff */
[----:B------:R-:W-:Y:S01]  /*0ee0*/  @P0 IMAD R15, R19, UR10, R15 ;  /* 0x0000000a130f0c24 */ /* 0x000fe2000f8e020f */
[----:B------:R-:W-:Y:S02]  /*0ef0*/  IADD3.X R5, PT, PT, R5, UR15, RZ, P3, !PT ;  /* 0x0000000f05057c10 */ /* 0x000fe40009ffe4ff */
[----:B-1----:R-:W-:-:S04]  /*0f00*/  @P0 LEA R6, P2, R14, R6, 0x2 ;  /* 0x000000060e060211 */ /* 0x002fc800078410ff */
[----:B------:R-:W-:Y:S02]  /*0f10*/  @P0 LEA.HI.X R7, R14, R7, R15, 0x2, P2 ;  /* 0x000000070e070211 */ /* 0x000fe400010f140f */
[----:B------:R-:W4:Y:S01]  /*0f20*/  @P1 LDG.E R15, desc[UR8][R4.64+0x4] ;  /* 0x00000408040f1981 */ /* 0x000f22000c1e1900 */
[----:B--2---:R-:W-:-:S03]  /*0f30*/  @P1 IMAD.WIDE.U32 R12, R17, R18, R12 ;  /* 0x00000012110c1225 */ /* 0x004fc600078e000c */
[----:B------:R-:W2:Y:S01]  /*0f40*/  @P0 LDG.E R6, desc[UR8][R6.64] ;  /* 0x0000000806060981 */ /* 0x000ea2000c1e1900 */
[----:B------:R-:W-:-:S03]  /*0f50*/  @P1 IMAD R17, R17, UR10, R13 ;  /* 0x0000000a11111c24 */ /* 0x000fc6000f8e020d */
[----:B------:R-:W2:Y:S01]  /*0f60*/  @P0 LDG.E R13, desc[UR8][R4.64] ;  /* 0x00000008040d0981 */ /* 0x000ea2000c1e1900 */
[----:B---3--:R-:W-:-:S04]  /*0f70*/  @P1 LEA R8, P2, R12, R8, 0x2 ;  /* 0x000000080c081211 */ /* 0x008fc800078410ff */
[----:B------:R-:W-:-:S05]  /*0f80*/  @P1 LEA.HI.X R9, R12, R9, R17, 0x2, P2 ;  /* 0x000000090c091211 */ /* 0x000fca00010f1411 */
[----:B------:R-:W4:Y:S01]  /*0f90*/  @P1 LDG.E R8, desc[UR8][R8.64] ;  /* 0x0000000808081981 */ /* 0x000f22000c1e1900 */
[----:B------:R-:W-:Y:S01]  /*0fa0*/  UIADD3 UR4, UPT, UPT, UR4, 0x2, URZ ;  /* 0x0000000204047890 */ /* 0x000fe2000fffe0ff */
[----:B--2---:R-:W-:-:S04]  /*0fb0*/  @P0 FFMA R2, R13, R6, R2 ;  /* 0x000000060d020223 */ /* 0x004fc80000000002 */
[----:B----4-:R-:W-:-:S07]  /*0fc0*/  @P1 FFMA R2, R15, R8, R2 ;  /* 0x000000080f021223 */ /* 0x010fce0000000002 */
.L_x_4:
[----:B------:R-:W-:Y:S05]  /*0fd0*/  BRA.U UP1, `(.L_x_0) ;  /* 0x0000000101687547 */ /* 0x000fea000b800000 */
[----:B------:R-:W0:Y:S01]  /*0fe0*/  LDCU.64 UR6, c[0x0][0x390] ;  /* 0x00007200ff0677ac */ /* 0x000e220008000a00 */
[----:B------:R-:W-:-:S04]  /*0ff0*/  IADD3 R10, P0, PT, R10, UR4, RZ ;  /* 0x000000040a0a7c10 */ /* 0x000fc8000ff1e0ff */
[----:B------:R-:W-:Y:S01]  /*1000*/  SHF.L.U32 R8, R10, 0x2, RZ ;  /* 0x000000020a087819 */ /* 0x000fe200000006ff */
[----:B------:R-:W-:-:S05]  /*1010*/  IMAD.X R3, RZ, RZ, R3, P0 ;  /* 0x000000ffff037224 */ /* 0x000fca00000e0603 */
[----:B------:R-:W-:Y:S02]  /*1020*/  SHF.L.U64.HI R10, R10, 0x2, R3 ;  /* 0x000000020a0a7819 */ /* 0x000fe40000010203 */
[----:B0-----:R-:W-:-:S04]  /*1030*/  IADD3 R4, P0, PT, R8, UR6, RZ ;  /* 0x0000000608047c10 */ /* 0x001fc8000ff1e0ff */
[----:B------:R-:W-:-:S06]  /*1040*/  IADD3.X R5, PT, PT, R10, UR7, RZ, P0, !PT ;  /* 0x000000070a057c10 */ /* 0x000fcc00087fe4ff */
[----:B------:R-:W2:Y:S01]  /*1050*/  LDG.E R5, desc[UR8][R4.64] ;  /* 0x0000000804057981 */ /* 0x000ea2000c1e1900 */
[----:B------:R-:W-:Y:S01]  /*1060*/  BSSY.RECONVERGENT B0, `(.L_x_0) ;  /* 0x0000011000007945 */ /* 0x000fe20003800200 */
[----:B--2---:R-:W-:-:S13]  /*1070*/  ISETP.GE.AND P0, PT, R5, RZ, PT ;  /* 0x000000ff0500720c */ /* 0x004fda0003f06270 */
[----:B------:R-:W-:Y:S05]  /*1080*/  @!P0 BRA `(.L_x_5) ;  /* 0x0000000000388947 */ /* 0x000fea0003800000 */
[----:B------:R-:W0:Y:S01]  /*1090*/  LDCU UR6, c[0x0][0x384] ;  /* 0x00007080ff0677ac */ /* 0x000e220008000800 */
[----:B------:R-:W-:Y:S02]  /*10a0*/  IMAD.MOV.U32 R6, RZ, RZ, R22 ;  /* 0x000000ffff067224 */ /* 0x000fe400078e0016 */
[----:B------:R-:W-:Y:S01]  /*10b0*/  IMAD.MOV.U32 R7, RZ, RZ, R23 ;  /* 0x000000ffff077224 */ /* 0x000fe200078e0017 */
[----:B------:R-:W1:Y:S01]  /*10c0*/  LDCU.64 UR4, c[0x0][0x398] ;  /* 0x00007300ff0477ac */ /* 0x000e620008000a00 */
[----:B------:R-:W2:Y:S01]  /*10d0*/  LDCU.64 UR12, c[0x0][0x3a0] ;  /* 0x00007400ff0c77ac */ /* 0x000ea20008000a00 */
[----:B0-----:R-:W-:Y:S01]  /*10e0*/  IMAD.WIDE.U32 R6, R5, UR6, R6 ;  /* 0x0000000605067c25 */ /* 0x001fe2000f8e0006 */
[----:B-1----:R-:W-:-:S03]  /*10f0*/  IADD3 R4, P0, PT, R8, UR4, RZ ;  /* 0x0000000408047c10 */ /* 0x002fc6000ff1e0ff */
[----:B------:R-:W-:Y:S01]  /*1100*/  IMAD R3, R5, UR10, R7 ;  /* 0x0000000a05037c24 */ /* 0x000fe2000f8e0207 */
[----:B--2---:R-:W-:Y:S02]  /*1110*/  LEA R8, P1, R6, UR12, 0x2 ;  /* 0x0000000c06087c11 */ /* 0x004fe4000f8210ff */
[----:B------:R-:W-:Y:S02]  /*1120*/  IADD3.X R5, PT, PT, R10, UR5, RZ, P0, !PT ;  /* 0x000000050a057c10 */ /* 0x000fe400087fe4ff */
[----:B------:R-:W-:-:S04]  /*1130*/  LEA.HI.X R9, R6, UR13, R3, 0x2, P1 ;  /* 0x0000000d06097c11 */ /* 0x000fc800088f1403 */
[----:B------:R-:W2:Y:S04]  /*1140*/  LDG.E R5, desc[UR8][R4.64] ;  /* 0x0000000804057981 */ /* 0x000ea8000c1e1900 */
[----:B------:R-:W2:Y:S02]  /*1150*/  LDG.E R8, desc[UR8][R8.64] ;  /* 0x0000000808087981 */ /* 0x000ea4000c1e1900 */
[----:B--2---:R-:W-:-:S07]  /*1160*/  FFMA R2, R5, R8, R2 ;  /* 0x0000000805027223 */ /* 0x004fce0000000002 */
.L_x_5:
[----:B------:R-:W-:Y:S05]  /*1170*/  BSYNC.RECONVERGENT B0 ;  /* 0x0000000000007941 */ /* 0x000fea0003800200 */
.L_x_0:
[----:B------:R-:W0:Y:S01]  /*1180*/  LDCU UR6, c[0x0][0x384] ;  /* 0x00007080ff0677ac */ /* 0x000e220008000800 */
[--C-:B------:R-:W-:Y:S01]  /*1190*/  SHF.R.S32.HI R23, RZ, 0x1f, R22.reuse ;  /* 0x0000001fff177819 */ /* 0x100fe20000011416 */
[----:B------:R-:W1:Y:S01]  /*11a0*/  LDCU.64 UR4, c[0x0][0x3a8] ;  /* 0x00007500ff0477ac */ /* 0x000e620008000a00 */
[----:B0-----:R-:W-:Y:S02]  /*11b0*/  USHF.R.S32.HI UR7, URZ, 0x1f, UR6 ;  /* 0x0000001fff077899 */ /* 0x001fe40008011406 */
[----:B------:R-:W-:-:S04]  /*11c0*/  IMAD.WIDE.U32 R4, R0, UR6, R22 ;  /* 0x0000000600047c25 */ /* 0x000fc8000f8e0016 */
[----:B------:R-:W-:Y:S01]  /*11d0*/  IMAD R3, R0, UR7, RZ ;  /* 0x0000000700037c24 */ /* 0x000fe2000f8e02ff */
[----:B-1----:R-:W-:-:S03]  /*11e0*/  LEA R6, P0, R4, UR4, 0x2 ;  /* 0x0000000404067c11 */ /* 0x002fc6000f8010ff */
[----:B------:R-:W-:-:S05]  /*11f0*/  IMAD.IADD R3, R5, 0x1, R3 ;  /* 0x0000000105037824 */ /* 0x000fca00078e0203 */
[----:B------:R-:W-:-:S05]  /*1200*/  LEA.HI.X R7, R4, UR5, R3, 0x2, P0 ;  /* 0x0000000504077c11 */ /* 0x000fca00080f1403 */
[----:B------:R-:W-:Y:S01]  /*1210*/  STG.E desc[UR8][R6.64], R2 ;  /* 0x0000000206007986 */ /* 0x000fe2000c101908 */
[----:B------:R-:W-:Y:S05]  /*1220*/  EXIT ;  /* 0x000000000000794d */ /* 0x000fea0003800000 */
.L_x_6:
[----:B------:R-:W-:-:S00]  /*1230*/  BRA `(.L_x_6) ;  /* 0xfffffffc00fc7947 */ /* 0x000fc0000383ffff */
[----:B------:R-:W-:-:S00]  /*1240*/  NOP ;  /* 0x0000000000007918 */ /* 0x000fc00000000000 */
        /* <DEDUP_REMOVED lines=11> */
.L_x_7:


//--------------------- .nv.shared.reserved.0     --------------------------
	.section	.nv.shared.reserved.0,"aw",@nobits
	.weak		__nv_reservedSMEM_offset_0_alias
	.size		__nv_reservedSMEM_offset_0_alias, 0, 64
	.other		__nv_reservedSMEM_offset_0_alias,@"STO_CUDA_RESERVED_SHARED STV_DEFAULT"
__nv_reservedSMEM_offset_0_alias:
	.zero		0
	.zero		64


//--------------------- .nv.constant0._Z15ell_spmm_kerneliiiPKiPKfS2_Pfi --------------------------
	.section	.nv.constant0._Z15ell_spmm_kerneliiiPKiPKfS2_Pfi,"a",@progbits
	.sectionflags	@""
	.align	4
.nv.constant0._Z15ell_spmm_kerneliiiPKiPKfS2_Pfi:
	.zero		948


//--------------------- SYMBOLS --------------------------

	.type		.nv.reservedSmem.offset0,@object
	.size		.nv.reservedSmem.offset0,0x4
